//
// Generated by NVIDIA NVVM Compiler
//
// Compiler Build ID: CL-36424714
// Cuda compilation tools, release 13.0, V13.0.88
// Based on NVVM 20.0.0
//

.version 9.0
.target sm_100
.address_size 64

	// .globl	write_float_ptr
.global .align 4 .u32 global_int = 105;

.visible .entry write_float_ptr(
	.param .u64 .ptr .align 1 write_float_ptr_param_0,
	.param .u64 .ptr .align 1 write_float_ptr_param_1
)
{
	.reg .b32 	%f<2>;
	.reg .b64 	%rd<5>;

	ld.param.u64 	%rd1, [write_float_ptr_param_0];
	ld.param.u64 	%rd2, [write_float_ptr_param_1];
	cvta.to.global.u64 	%rd3, %rd1;
	cvta.to.global.u64 	%rd4, %rd2;
	ld.global.f32 	%f1, [%rd4];
	st.global.f32 	[%rd3], %f1;
	ret;

}
	// .globl	write_float_value
.visible .entry write_float_value(
	.param .u64 .ptr .align 1 write_float_value_param_0,
	.param .f32 write_float_value_param_1
)
{
	.reg .b32 	%f<2>;
	.reg .b64 	%rd<3>;

	ld.param.u64 	%rd1, [write_float_value_param_0];
	ld.param.f32 	%f1, [write_float_value_param_1];
	cvta.to.global.u64 	%rd2, %rd1;
	st.global.f32 	[%rd2], %f1;
	ret;

}
	// .globl	write_float_sum
.visible .entry write_float_sum(
	.param .u64 .ptr .align 1 write_float_sum_param_0,
	.param .u16 write_float_sum_param_1,
	.param .f32 write_float_sum_param_2
)
{
	.reg .b16 	%rs<2>;
	.reg .b32 	%r<2>;
	.reg .b32 	%f<6>;
	.reg .b64 	%rd<3>;

	ld.param.u64 	%rd1, [write_float_sum_param_0];
	ld.param.u16 	%rs1, [write_float_sum_param_1];
	ld.param.f32 	%f1, [write_float_sum_param_2];
	cvta.to.global.u64 	%rd2, %rd1;
	cvt.rn.f32.s16 	%f2, %rs1;
	add.f32 	%f3, %f1, %f2;
	ld.global.u32 	%r1, [global_int];
	cvt.rn.f32.s32 	%f4, %r1;
	add.f32 	%f5, %f3, %f4;
	st.global.f32 	[%rd2], %f5;
	ret;

}


// ===== COMPILED SASS (sm_100) =====

	.target	sm_100

	.elftype	@"ET_EXEC"


//--------------------- .note.nv.tkinfo           --------------------------
	.section	.note.nv.tkinfo,"",@"SHT_NOTE"
	.sectionflags	@"SHF_NOTE_NV_TKINFO"
	.tkinfo
        /*0018*/ 	.word	0x00000002
        /*0030*/ 	.string	""
        /*0030*/ 	.string	"ptxas"
        /*0030*/ 	.string	"Cuda compilation tools, release 13.0, V13.0.88"
        /*0030*/ 	.string	"Build cuda_13.0.r13.0/compiler.36424714_0"
        /*0030*/ 	.string	"-arch sm_100 -m 64 "



//--------------------- .note.nv.cuinfo           --------------------------
	.section	.note.nv.cuinfo,"",@"SHT_NOTE"
	.sectionflags	@"SHF_NOTE_NV_CUINFO"
        /*0018*/ 	.short	0x0002
        /*001a*/ 	.short	0x0064
        /*001c*/ 	.short	0x0082
	.zero		2


//--------------------- .nv.info                  --------------------------
	.section	.nv.info,"",@"SHT_CUDA_INFO"
	.align	4


	//----- nvinfo : EIATTR_REGCOUNT
	.align		4
        /*0000*/ 	.byte	0x04, 0x2f
        /*0002*/ 	.short	(.L_2 - .L_1)
	.align		4
.L_1:
        /*0004*/ 	.word	index@(write_float_ptr)
        /*0008*/ 	.word	0x00000008


	//----- nvinfo : EIATTR_FRAME_SIZE
	.align		4
.L_2:
        /*000c*/ 	.byte	0x04, 0x11
        /*000e*/ 	.short	(.L_4 - .L_3)
	.align		4
.L_3:
        /*0010*/ 	.word	index@(write_float_ptr)
        /*0014*/ 	.word	0x00000000


	//----- nvinfo : EIATTR_REGCOUNT
	.align		4
.L_4:
        /*0018*/ 	.byte	0x04, 0x2f
        /*001a*/ 	.short	(.L_6 - .L_5)
	.align		4
.L_5:
        /*001c*/ 	.word	index@(write_float_value)
        /*0020*/ 	.word	0x00000008


	//----- nvinfo : EIATTR_FRAME_SIZE
	.align		4
.L_6:
        /*0024*/ 	.byte	0x04, 0x11
        /*0026*/ 	.short	(.L_8 - .L_7)
	.align		4
.L_7:
        /*0028*/ 	.word	index@(write_float_value)
        /*002c*/ 	.word	0x00000000


	//----- nvinfo : EIATTR_REGCOUNT
	.align		4
.L_8:
        /*0030*/ 	.byte	0x04, 0x2f
        /*0032*/ 	.short	(.L_10 - .L_9)
	.align		4
.L_9:
        /*0034*/ 	.word	index@(write_float_sum)
        /*0038*/ 	.word	0x0000000a


	//----- nvinfo : EIATTR_FRAME_SIZE
	.align		4
.L_10:
        /*003c*/ 	.byte	0x04, 0x11
        /*003e*/ 	.short	(.L_12 - .L_11)
	.align		4
.L_11:
        /*0040*/ 	.word	index@(write_float_sum)
        /*0044*/ 	.word	0x00000000


	//----- nvinfo : EIATTR_MIN_STACK_SIZE
	.align		4
.L_12:
        /*0048*/ 	.byte	0x04, 0x12
        /*004a*/ 	.short	(.L_14 - .L_13)
	.align		4
.L_13:
        /*004c*/ 	.word	index@(write_float_sum)
        /*0050*/ 	.word	0x00000000


	//----- nvinfo : EIATTR_MIN_STACK_SIZE
	.align		4
.L_14:
        /*0054*/ 	.byte	0x04, 0x12
        /*0056*/ 	.short	(.L_16 - .L_15)
	.align		4
.L_15:
        /*0058*/ 	.word	index@(write_float_value)
        /*005c*/ 	.word	0x00000000


	//----- nvinfo : EIATTR_MIN_STACK_SIZE
	.align		4
.L_16:
        /*0060*/ 	.byte	0x04, 0x12
        /*0062*/ 	.short	(.L_18 - .L_17)
	.align		4
.L_17:
        /*0064*/ 	.word	index@(write_float_ptr)
        /*0068*/ 	.word	0x00000000
.L_18:


//--------------------- .nv.compat                --------------------------
	.section	.nv.compat,"",@"SHT_CUDA_COMPAT_INFO"
	.align	4
        /*0000*/ 	.byte	0x02, 0x09, 0x00, 0x00, 0x02, 0x02, 0x01, 0x00, 0x02, 0x05, 0x05, 0x00, 0x03, 0x07, 0x01, 0x01
        /*0010*/ 	.byte	0x02, 0x03, 0x00, 0x00, 0x02, 0x06, 0x01, 0x00, 0x04, 0x0b, 0x08, 0x00, 0x09, 0x00, 0x00, 0x00
        /*0020*/ 	.byte	0x00, 0x00, 0x00, 0x00


//--------------------- .nv.info.write_float_sum  --------------------------
	.section	.nv.info.write_float_sum,"",@"SHT_CUDA_INFO"
	.sectionflags	@""
	.align	4


	//----- nvinfo : EIATTR_CUDA_API_VERSION
	.align		4
        /*0000*/ 	.byte	0x04, 0x37
        /*0002*/ 	.short	(.L_20 - .L_19)
.L_19:
        /*0004*/ 	.word	0x00000082


	//----- nvinfo : EIATTR_KPARAM_INFO
	.align		4
.L_20:
        /*0008*/ 	.byte	0x04, 0x17
        /*000a*/ 	.short	(.L_22 - .L_21)
.L_21:
        /*000c*/ 	.word	0x00000000
        /*0010*/ 	.short	0x0002
        /*0012*/ 	.short	0x000c
        /*0014*/ 	.byte	0x00, 0xf0, 0x11, 0x00


	//----- nvinfo : EIATTR_KPARAM_INFO
	.align		4
.L_22:
        /*0018*/ 	.byte	0x04, 0x17
        /*001a*/ 	.short	(.L_24 - .L_23)
.L_23:
        /*001c*/ 	.word	0x00000000
        /*0020*/ 	.short	0x0001
        /*0022*/ 	.short	0x0008
        /*0024*/ 	.byte	0x00, 0xf0, 0x09, 0x00


	//----- nvinfo : EIATTR_KPARAM_INFO
	.align		4
.L_24:
        /*0028*/ 	.byte	0x04, 0x17
        /*002a*/ 	.short	(.L_26 - .L_25)
.L_25:
        /*002c*/ 	.word	0x00000000
        /*0030*/ 	.short	0x0000
        /*0032*/ 	.short	0x0000
        /*0034*/ 	.byte	0x00, 0xf5, 0x21, 0x00


	//----- nvinfo : EIATTR_SPARSE_MMA_MASK
	.align		4
.L_26:
        /*0038*/ 	.byte	0x03, 0x50
        /*003a*/ 	.short	0x0000


	//----- nvinfo : EIATTR_MAXREG_COUNT
	.align		4
        /*003c*/ 	.byte	0x03, 0x1b
        /*003e*/ 	.short	0x00ff


	//----- nvinfo : EIATTR_MERCURY_ISA_VERSION
	.align		4
        /*0040*/ 	.byte	0x03, 0x5f
        /*0042*/ 	.short	0x0101


	//----- nvinfo : EIATTR_VRC_CTA_INIT_COUNT
	.align		4
        /*0044*/ 	.byte	0x02, 0x4a
	.zero		1
	.zero		1


	//----- nvinfo : EIATTR_EXIT_INSTR_OFFSETS
	.align		4
        /*0048*/ 	.byte	0x04, 0x1c
        /*004a*/ 	.short	(.L_28 - .L_27)


	//   ....[0]....
.L_27:
        /*004c*/ 	.word	0x000000c0


	//----- nvinfo : EIATTR_CBANK_PARAM_SIZE
	.align		4
.L_28:
        /*0050*/ 	.byte	0x03, 0x19
        /*0052*/ 	.short	0x0010


	//----- nvinfo : EIATTR_PARAM_CBANK
	.align		4
        /*0054*/ 	.byte	0x04, 0x0a
        /*0056*/ 	.short	(.L_30 - .L_29)
	.align		4
.L_29:
        /*0058*/ 	.word	index@(.nv.constant0.write_float_sum)
        /*005c*/ 	.short	0x0380
        /*005e*/ 	.short	0x0010


	//----- nvinfo : EIATTR_SW_WAR
	.align		4
.L_30:
        /*0060*/ 	.byte	0x04, 0x36
        /*0062*/ 	.short	(.L_32 - .L_31)
.L_31:
        /*0064*/ 	.word	0x00000008
.L_32:


//--------------------- .nv.info.write_float_value --------------------------
	.section	.nv.info.write_float_value,"",@"SHT_CUDA_INFO"
	.sectionflags	@""
	.align	4


	//----- nvinfo : EIATTR_CUDA_API_VERSION
	.align		4
        /*0000*/ 	.byte	0x04, 0x37
        /*0002*/ 	.short	(.L_34 - .L_33)
.L_33:
        /*0004*/ 	.word	0x00000082


	//----- nvinfo : EIATTR_KPARAM_INFO
	.align		4
.L_34:
        /*0008*/ 	.byte	0x04, 0x17
        /*000a*/ 	.short	(.L_36 - .L_35)
.L_35:
        /*000c*/ 	.word	0x00000000
        /*0010*/ 	.short	0x0001
        /*0012*/ 	.short	0x0008
        /*0014*/ 	.byte	0x00, 0xf0, 0x11, 0x00


	//----- nvinfo : EIATTR_KPARAM_INFO
	.align		4
.L_36:
        /*0018*/ 	.byte	0x04, 0x17
        /*001a*/ 	.short	(.L_38 - .L_37)
.L_37:
        /*001c*/ 	.word	0x00000000
        /*0020*/ 	.short	0x0000
        /*0022*/ 	.short	0x0000
        /*0024*/ 	.byte	0x00, 0xf5, 0x21, 0x00


	//----- nvinfo : EIATTR_SPARSE_MMA_MASK
	.align		4
.L_38:
        /*0028*/ 	.byte	0x03, 0x50
        /*002a*/ 	.short	0x0000


	//----- nvinfo : EIATTR_MAXREG_COUNT
	.align		4
        /*002c*/ 	.byte	0x03, 0x1b
        /*002e*/ 	.short	0x00ff


	//----- nvinfo : EIATTR_MERCURY_ISA_VERSION
	.align		4
        /*0030*/ 	.byte	0x03, 0x5f
        /*0032*/ 	.short	0x0101


	//----- nvinfo : EIATTR_VRC_CTA_INIT_COUNT
	.align		4
        /*0034*/ 	.byte	0x02, 0x4a
	.zero		1
	.zero		1


	//----- nvinfo : EIATTR_EXIT_INSTR_OFFSETS
	.align		4
        /*0038*/ 	.byte	0x04, 0x1c
        /*003a*/ 	.short	(.L_40 - .L_39)


	//   ....[0]....
.L_39:
        /*003c*/ 	.word	0x00000050


	//----- nvinfo : EIATTR_CBANK_PARAM_SIZE
	.align		4
.L_40:
        /*0040*/ 	.byte	0x03, 0x19
        /*0042*/ 	.short	0x000c


	//----- nvinfo : EIATTR_PARAM_CBANK
	.align		4
        /*0044*/ 	.byte	0x04, 0x0a
        /*0046*/ 	.short	(.L_42 - .L_41)
	.align		4
.L_41:
        /*0048*/ 	.word	index@(.nv.constant0.write_float_value)
        /*004c*/ 	.short	0x0380
        /*004e*/ 	.short	0x000c


	//----- nvinfo : EIATTR_SW_WAR
	.align		4
.L_42:
        /*0050*/ 	.byte	0x04, 0x36
        /*0052*/ 	.short	(.L_44 - .L_43)
.L_43:
        /*0054*/ 	.word	0x00000008
.L_44:


//--------------------- .nv.info.write_float_ptr  --------------------------
	.section	.nv.info.write_float_ptr,"",@"SHT_CUDA_INFO"
	.sectionflags	@""
	.align	4


	//----- nvinfo : EIATTR_CUDA_API_VERSION
	.align		4
        /*0000*/ 	.byte	0x04, 0x37
        /*0002*/ 	.short	(.L_46 - .L_45)
.L_45:
        /*0004*/ 	.word	0x00000082


	//----- nvinfo : EIATTR_KPARAM_INFO
	.align		4
.L_46:
        /*0008*/ 	.byte	0x04, 0x17
        /*000a*/ 	.short	(.L_48 - .L_47)
.L_47:
        /*000c*/ 	.word	0x00000000
        /*0010*/ 	.short	0x0001
        /*0012*/ 	.short	0x0008
        /*0014*/ 	.byte	0x00, 0xf5, 0x21, 0x00


	//----- nvinfo : EIATTR_KPARAM_INFO
	.align		4
.L_48:
        /*0018*/ 	.byte	0x04, 0x17
        /*001a*/ 	.short	(.L_50 - .L_49)
.L_49:
        /*001c*/ 	.word	0x00000000
        /*0020*/ 	.short	0x0000
        /*0022*/ 	.short	0x0000
        /*0024*/ 	.byte	0x00, 0xf5, 0x21, 0x00


	//----- nvinfo : EIATTR_SPARSE_MMA_MASK
	.align		4
.L_50:
        /*0028*/ 	.byte	0x03, 0x50
        /*002a*/ 	.short	0x0000


	//----- nvinfo : EIATTR_MAXREG_COUNT
	.align		4
        /*002c*/ 	.byte	0x03, 0x1b
        /*002e*/ 	.short	0x00ff


	//----- nvinfo : EIATTR_MERCURY_ISA_VERSION
	.align		4
        /*0030*/ 	.byte	0x03, 0x5f
        /*0032*/ 	.short	0x0101


	//----- nvinfo : EIATTR_VRC_CTA_INIT_COUNT
	.align		4
        /*0034*/ 	.byte	0x02, 0x4a
	.zero		1
	.zero		1


	//----- nvinfo : EIATTR_EXIT_INSTR_OFFSETS
	.align		4
        /*0038*/ 	.byte	0x04, 0x1c
        /*003a*/ 	.short	(.L_52 - .L_51)


	//   ....[0]....
.L_51:
        /*003c*/ 	.word	0x00000060


	//----- nvinfo : EIATTR_CBANK_PARAM_SIZE
	.align		4
.L_52:
        /*0040*/ 	.byte	0x03, 0x19
        /*0042*/ 	.short	0x0010


	//----- nvinfo : EIATTR_PARAM_CBANK
	.align		4
        /*0044*/ 	.byte	0x04, 0x0a
        /*0046*/ 	.short	(.L_54 - .L_53)
	.align		4
.L_53:
        /*0048*/ 	.word	index@(.nv.constant0.write_float_ptr)
        /*004c*/ 	.short	0x0380
        /*004e*/ 	.short	0x0010


	//----- nvinfo : EIATTR_SW_WAR
	.align		4
.L_54:
        /*0050*/ 	.byte	0x04, 0x36
        /*0052*/ 	.short	(.L_56 - .L_55)
.L_55:
        /*0054*/ 	.word	0x00000008
.L_56:


//--------------------- .nv.callgraph             --------------------------
	.section	.nv.callgraph,"",@"SHT_CUDA_CALLGRAPH"
	.align	4
	.sectionentsize	8
	.align		4
        /*0000*/ 	.word	0x00000000
	.align		4
        /*0004*/ 	.word	0xffffffff
	.align		4
        /*0008*/ 	.word	0x00000000
	.align		4
        /*000c*/ 	.word	0xfffffffe
	.align		4
        /*0010*/ 	.word	0x00000000
	.align		4
        /*0014*/ 	.word	0xfffffffd
	.align		4
        /*0018*/ 	.word	0x00000000
	.align		4
        /*001c*/ 	.word	0xfffffffc


//--------------------- .nv.constant4             --------------------------
	.section	.nv.constant4,"a",@progbits
	.align	8
	.align		8
.nv.constant4:
        /*0000*/ 	.dword	global_int


//--------------------- .text.write_float_sum     --------------------------
	.section	.text.write_float_sum,"ax",@progbits
	.align	128
        .global         write_float_sum
        .type           write_float_sum,@function
        .size           write_float_sum,(.L_x_3 - write_float_sum)
        .other          write_float_sum,@"STO_CUDA_ENTRY STV_DEFAULT"
write_float_sum:
.text.write_float_sum:
[----:B------:R-:W-:Y:S08]  /*0000*/  LDC R1, c[0x0][0x37c] ;  /* 0x0000df00ff017b82 */ /* 0x000ff00000000800 */
[----:B------:R-:W0:Y:S01]  /*0010*/  LDC.64 R2, c[0x4][RZ] ;  /* 0x01000000ff027b82 */ /* 0x000e220000000a00 */
[----:B------:R-:W0:Y:S01]  /*0020*/  LDCU.64 UR4, c[0x0][0x358] ;  /* 0x00006b00ff0477ac */ /* 0x000e220008000a00 */
[----:B------:R-:W1:Y:S01]  /*0030*/  LDCU.U16 UR6, c[0x0][0x388] ;  /* 0x00007100ff0677ac */ /* 0x000e620008000400 */
[----:B------:R-:W2:Y:S01]  /*0040*/  LDCU UR7, c[0x0][0x38c] ;  /* 0x00007180ff0777ac */ /* 0x000ea20008000800 */
[----:B0-----:R-:W3:Y:S04]  /*0050*/  LDG.E R2, desc[UR4][R2.64] ;  /* 0x0000000402027981 */ /* 0x001ee8000c1e1900 */
[----:B------:R-:W0:Y:S01]  /*0060*/  LDC.64 R4, c[0x0][0x380] ;  /* 0x0000e000ff047b82 */ /* 0x000e220000000a00 */
[----:B-1----:R-:W2:Y:S02]  /*0070*/  I2F.S16 R0, UR6 ;  /* 0x0000000600007d06 */ /* 0x002ea40008101400 */
[----:B--2---:R-:W-:Y:S01]  /*0080*/  FADD R0, R0, UR7 ;  /* 0x0000000700007e21 */ /* 0x004fe20008000000 */
[----:B---3--:R-:W-:-:S05]  /*0090*/  I2FP.F32.S32 R7, R2 ;  /* 0x0000000200077245 */ /* 0x008fca0000201400 */
[----:B------:R-:W-:-:S05]  /*00a0*/  FADD R7, R0, R7 ;  /* 0x0000000700077221 */ /* 0x000fca0000000000 */
[----:B0-----:R-:W-:Y:S01]  /*00b0*/  STG.E desc[UR4][R4.64], R7 ;  /* 0x0000000704007986 */ /* 0x001fe2000c101904 */
[----:B------:R-:W-:Y:S05]  /*00c0*/  EXIT ;  /* 0x000000000000794d */ /* 0x000fea0003800000 */
.L_x_0:
[----:B------:R-:W-:-:S00]  /*00d0*/  BRA `(.L_x_0) ;  /* 0xfffffffc00fc7947 */ /* 0x000fc0000383ffff */
[----:B------:R-:W-:-:S00]  /*00e0*/  NOP ;  /* 0x0000000000007918 */ /* 0x000fc00000000000 */
        /* <DEDUP_REMOVED lines=9> */
.L_x_3:


//--------------------- .text.write_float_value   --------------------------
	.section	.text.write_float_value,"ax",@progbits
	.align	128
        .global         write_float_value
        .type           write_float_value,@function
        .size           write_float_value,(.L_x_4 - write_float_value)
        .other          write_float_value,@"STO_CUDA_ENTRY STV_DEFAULT"
write_float_value:
.text.write_float_value:
[----:B------:R-:W-:Y:S08]  /*0000*/  LDC R1, c[0x0][0x37c] ;  /* 0x0000df00ff017b82 */ /* 0x000ff00000000800 */
[----:B------:R-:W0:Y:S01]  /*0010*/  LDC R5, c[0x0][0x388] ;  /* 0x0000e200ff057b82 */ /* 0x000e220000000800 */
[----:B------:R-:W0:Y:S07]  /*0020*/  LDCU.64 UR4, c[0x0][0x358] ;  /* 0x00006b00ff0477ac */ /* 0x000e2e0008000a00 */
[----:B------:R-:W0:Y:S02]  /*0030*/  LDC.64 R2, c[0x0][0x380] ;  /* 0x0000e000ff027b82 */ /* 0x000e240000000a00 */
[----:B0-----:R-:W-:Y:S01]  /*0040*/  STG.E desc[UR4][R2.64], R5 ;  /* 0x0000000502007986 */ /* 0x001fe2000c101904 */
[----:B------:R-:W-:Y:S05]  /*0050*/  EXIT ;  /* 0x000000000000794d */ /* 0x000fea0003800000 */
.L_x_1:
        /* <DEDUP_REMOVED lines=10> */
.L_x_4:


//--------------------- .text.write_float_ptr     --------------------------
	.section	.text.write_float_ptr,"ax",@progbits
	.align	128
        .global         write_float_ptr
        .type           write_float_ptr,@function
        .size           write_float_ptr,(.L_x_5 - write_float_ptr)
        .other          write_float_ptr,@"STO_CUDA_ENTRY STV_DEFAULT"
write_float_ptr:
.text.write_float_ptr:
[----:B------:R-:W-:Y:S08]  /*0000*/  LDC R1, c[0x0][0x37c] ;  /* 0x0000df00ff017b82 */ /* 0x000ff00000000800 */
[----:B------:R-:W0:Y:S01]  /*0010*/  LDC.64 R2, c[0x0][0x388] ;  /* 0x0000e200ff027b82 */ /* 0x000e220000000a00 */
[----:B------:R-:W0:Y:S02]  /*0020*/  LDCU.64 UR4, c[0x0][0x358] ;  /* 0x00006b00ff0477ac */ /* 0x000e240008000a00 */
[----:B0-----:R-:W2:Y:S05]  /*0030*/  LDG.E R3, desc[UR4][R2.64] ;  /* 0x0000000402037981 */ /* 0x001eaa000c1e1900 */
[----:B------:R-:W2:Y:S02]  /*0040*/  LDC.64 R4, c[0x0][0x380] ;  /* 0x0000e000ff047b82 */ /* 0x000ea40000000a00 */
[----:B--2---:R-:W-:Y:S01]  /*0050*/  STG.E desc[UR4][R4.64], R3 ;  /* 0x0000000304007986 */ /* 0x004fe2000c101904 */
[----:B------:R-:W-:Y:S05]  /*0060*/  EXIT ;  /* 0x000000000000794d */ /* 0x000fea0003800000 */
.L_x_2:
        /* <DEDUP_REMOVED lines=9> */
.L_x_5:


//--------------------- .nv.global.init           --------------------------
	.section	.nv.global.init,"aw",@progbits
	.align	4
.nv.global.init:
	.type		global_int,@object
	.size		global_int,(.L_0 - global_int)
global_int:
        /*0000*/ 	.byte	0x69, 0x00, 0x00, 0x00
.L_0:


//--------------------- .nv.shared.reserved.0     --------------------------
	.section	.nv.shared.reserved.0,"aw",@nobits
	.weak		__nv_reservedSMEM_offset_0_alias
	.size		__nv_reservedSMEM_offset_0_alias, 0, 64
	.other		__nv_reservedSMEM_offset_0_alias,@"STO_CUDA_RESERVED_SHARED STV_DEFAULT"
__nv_reservedSMEM_offset_0_alias:
	.zero		0
	.zero		64


//--------------------- .nv.constant0.write_float_sum --------------------------
	.section	.nv.constant0.write_float_sum,"a",@progbits
	.sectionflags	@""
	.align	4
.nv.constant0.write_float_sum:
	.zero		912


//--------------------- .nv.constant0.write_float_value --------------------------
	.section	.nv.constant0.write_float_value,"a",@progbits
	.sectionflags	@""
	.align	4
.nv.constant0.write_float_value:
	.zero		908


//--------------------- .nv.constant0.write_float_ptr --------------------------
	.section	.nv.constant0.write_float_ptr,"a",@progbits
	.sectionflags	@""
	.align	4
.nv.constant0.write_float_ptr:
	.zero		912


//--------------------- SYMBOLS --------------------------

	.type		.nv.reservedSmem.offset0,@object
	.size		.nv.reservedSmem.offset0,0x4
